//
// Generated by NVIDIA NVVM Compiler
//
// Compiler Build ID: CL-36424714
// Cuda compilation tools, release 13.0, V13.0.88
// Based on NVVM 20.0.0
//

.version 9.0
.target sm_100
.address_size 64

	// .globl	default_function_kernel_1

.visible .entry default_function_kernel_1(
	.param .u64 .ptr .align 1 default_function_kernel_1_param_0,
	.param .u64 .ptr .align 1 default_function_kernel_1_param_1
)
.maxntid 32
{
	.reg .pred 	%p<10>;
	.reg .b32 	%r<15>;
	.reg .b32 	%f<57>;
	.reg .b64 	%rd<9>;

	ld.param.u64 	%rd1, [default_function_kernel_1_param_0];
	ld.param.u64 	%rd2, [default_function_kernel_1_param_1];
	mov.u32 	%r1, %ctaid.x;
	shl.b32 	%r6, %r1, 2;
	mov.u32 	%r2, %tid.x;
	shr.u32 	%r7, %r2, 3;
	or.b32  	%r8, %r6, %r7;
	setp.gt.u32 	%p1, %r8, 8;
	@%p1 bra 	$L__BB0_4;
	cvta.to.global.u64 	%rd3, %rd2;
	shl.b32 	%r9, %r1, 5;
	or.b32  	%r3, %r9, %r2;
	mul.wide.u32 	%rd4, %r3, 4;
	add.s64 	%rd5, %rd3, %rd4;
	ld.global.nc.f32 	%f5, [%rd5];
	mov.f32 	%f6, 0f3F800000;
	sub.rn.f32 	%f7, %f5, %f6;
	mov.b32 	%r4, %f7;
	setp.gt.u32 	%p2, %r4, 1258291200;
	fma.rn.f32 	%f8, %f5, %f5, 0fBF800000;
	rsqrt.approx.ftz.f32 	%f9, %f8;
	mul.f32 	%f10, %f8, %f9;
	mul.f32 	%f11, %f9, 0f3F000000;
	neg.f32 	%f12, %f10;
	fma.rn.f32 	%f13, %f12, %f10, %f8;
	fma.rn.f32 	%f14, %f13, %f11, %f10;
	setp.eq.f32 	%p3, %f8, 0f00000000;
	selp.f32 	%f15, 0f00000000, %f14, %p3;
	selp.f32 	%f16, 0fBF800001, %f15, %p2;
	add.f32 	%f1, %f7, %f16;
	add.rz.f32 	%f17, %f1, %f6;
	mov.b32 	%r10, %f17;
	add.s32 	%r11, %r10, -1061158912;
	and.b32  	%r12, %r11, -8388608;
	mov.b32 	%r5, %f1;
	sub.s32 	%r13, %r5, %r12;
	mov.b32 	%f18, %r13;
	sub.s32 	%r14, 1082130432, %r12;
	mov.b32 	%f19, %r14;
	fma.rn.f32 	%f20, %f19, 0f3E800000, 0fBF800000;
	add.f32 	%f21, %f20, %f18;
	cvt.rn.f32.s32 	%f22, %r12;
	mul.f32 	%f23, %f22, 0f34000000;
	fma.rn.f32 	%f24, %f21, 0fBD39BF78, 0f3DD80012;
	fma.rn.f32 	%f25, %f24, %f21, 0fBE0778E0;
	fma.rn.f32 	%f26, %f25, %f21, 0f3E146475;
	fma.rn.f32 	%f27, %f26, %f21, 0fBE2A68DD;
	fma.rn.f32 	%f28, %f27, %f21, 0f3E4CAF9E;
	fma.rn.f32 	%f29, %f28, %f21, 0fBE800042;
	fma.rn.f32 	%f30, %f29, %f21, 0f3EAAAAE6;
	fma.rn.f32 	%f31, %f30, %f21, 0fBF000000;
	mul.f32 	%f32, %f21, %f31;
	fma.rn.f32 	%f33, %f32, %f21, %f21;
	fma.rn.f32 	%f56, %f23, 0f3F317218, %f33;
	setp.lt.u32 	%p4, %r5, 2139095040;
	@%p4 bra 	$L__BB0_3;
	setp.gt.s32 	%p5, %r5, -1082130432;
	fma.rn.f32 	%f34, %f1, 0f7F800000, 0f7F800000;
	selp.f32 	%f35, %f34, %f56, %p5;
	setp.eq.f32 	%p6, %f1, 0f00000000;
	selp.f32 	%f56, 0f80000000, %f35, %p6;
$L__BB0_3:
	setp.gt.u32 	%p7, %r4, 1258291200;
	add.f32 	%f36, %f56, 0f3F317218;
	selp.f32 	%f37, %f36, %f56, %p7;
	abs.f32 	%f38, %f37;
	setp.gt.f32 	%p8, %f38, 0f3F800000;
	rcp.approx.ftz.f32 	%f39, %f38;
	selp.f32 	%f40, %f39, %f38, %p8;
	mul.f32 	%f41, %f40, %f40;
	fma.rn.f32 	%f42, %f41, 0f3B2090AA, 0fBC6BE14F;
	fma.rn.f32 	%f43, %f42, %f41, 0f3D23397E;
	fma.rn.f32 	%f44, %f43, %f41, 0fBD948A7A;
	fma.rn.f32 	%f45, %f44, %f41, 0f3DD76B21;
	fma.rn.f32 	%f46, %f45, %f41, 0fBE111E88;
	fma.rn.f32 	%f47, %f46, %f41, 0f3E4CAF60;
	fma.rn.f32 	%f48, %f47, %f41, 0fBEAAAA27;
	mul.f32 	%f49, %f41, %f48;
	fma.rn.f32 	%f50, %f49, %f40, %f40;
	neg.f32 	%f51, %f50;
	fma.rn.f32 	%f52, 0f3F6EE581, 0f3FD774EB, %f51;
	selp.f32 	%f53, %f52, %f50, %p8;
	setp.num.f32 	%p9, %f38, %f38;
	copysign.f32 	%f54, %f37, %f53;
	selp.f32 	%f55, %f54, %f53, %p9;
	cvta.to.global.u64 	%rd6, %rd1;
	add.s64 	%rd8, %rd6, %rd4;
	st.global.f32 	[%rd8], %f55;
$L__BB0_4:
	ret;

}
	// .globl	default_function_kernel
.visible .entry default_function_kernel(
	.param .u64 .ptr .align 1 default_function_kernel_param_0,
	.param .u64 .ptr .align 1 default_function_kernel_param_1
)
.maxntid 8
{
	.reg .b32 	%r<5>;
	.reg .b32 	%f<3>;
	.reg .b64 	%rd<8>;

	ld.param.u64 	%rd1, [default_function_kernel_param_0];
	ld.param.u64 	%rd2, [default_function_kernel_param_1];
	cvta.to.global.u64 	%rd3, %rd1;
	cvta.to.global.u64 	%rd4, %rd2;
	mov.u32 	%r1, %ctaid.x;
	shl.b32 	%r2, %r1, 3;
	mov.u32 	%r3, %tid.x;
	or.b32  	%r4, %r2, %r3;
	mul.wide.u32 	%rd5, %r4, 4;
	add.s64 	%rd6, %rd4, %rd5;
	ld.global.nc.f32 	%f1, [%rd6];
	sin.approx.f32 	%f2, %f1;
	add.s64 	%rd7, %rd3, %rd5;
	st.global.f32 	[%rd7], %f2;
	ret;

}


// ===== COMPILED SASS (sm_100) =====

	.target	sm_100

	.elftype	@"ET_EXEC"


//--------------------- .note.nv.tkinfo           --------------------------
	.section	.note.nv.tkinfo,"",@"SHT_NOTE"
	.sectionflags	@"SHF_NOTE_NV_TKINFO"
	.tkinfo
        /*0018*/ 	.word	0x00000002
        /*0030*/ 	.string	""
        /*0030*/ 	.string	"ptxas"
        /*0030*/ 	.string	"Cuda compilation tools, release 13.0, V13.0.88"
        /*0030*/ 	.string	"Build cuda_13.0.r13.0/compiler.36424714_0"
        /*0030*/ 	.string	"-arch sm_100 -m 64 "



//--------------------- .note.nv.cuinfo           --------------------------
	.section	.note.nv.cuinfo,"",@"SHT_NOTE"
	.sectionflags	@"SHF_NOTE_NV_CUINFO"
        /*0018*/ 	.short	0x0002
        /*001a*/ 	.short	0x0064
        /*001c*/ 	.short	0x0082
	.zero		2


//--------------------- .nv.info                  --------------------------
	.section	.nv.info,"",@"SHT_CUDA_INFO"
	.align	4


	//----- nvinfo : EIATTR_REGCOUNT
	.align		4
        /*0000*/ 	.byte	0x04, 0x2f
        /*0002*/ 	.short	(.L_1 - .L_0)
	.align		4
.L_0:
        /*0004*/ 	.word	index@(default_function_kernel_1)
        /*0008*/ 	.word	0x0000000e


	//----- nvinfo : EIATTR_FRAME_SIZE
	.align		4
.L_1:
        /*000c*/ 	.byte	0x04, 0x11
        /*000e*/ 	.short	(.L_3 - .L_2)
	.align		4
.L_2:
        /*0010*/ 	.word	index@(default_function_kernel_1)
        /*0014*/ 	.word	0x00000000


	//----- nvinfo : EIATTR_REGCOUNT
	.align		4
.L_3:
        /*0018*/ 	.byte	0x04, 0x2f
        /*001a*/ 	.short	(.L_5 - .L_4)
	.align		4
.L_4:
        /*001c*/ 	.word	index@(default_function_kernel)
        /*0020*/ 	.word	0x0000000c


	//----- nvinfo : EIATTR_FRAME_SIZE
	.align		4
.L_5:
        /*0024*/ 	.byte	0x04, 0x11
        /*0026*/ 	.short	(.L_7 - .L_6)
	.align		4
.L_6:
        /*0028*/ 	.word	index@(default_function_kernel)
        /*002c*/ 	.word	0x00000000


	//----- nvinfo : EIATTR_MIN_STACK_SIZE
	.align		4
.L_7:
        /*0030*/ 	.byte	0x04, 0x12
        /*0032*/ 	.short	(.L_9 - .L_8)
	.align		4
.L_8:
        /*0034*/ 	.word	index@(default_function_kernel)
        /*0038*/ 	.word	0x00000000


	//----- nvinfo : EIATTR_MIN_STACK_SIZE
	.align		4
.L_9:
        /*003c*/ 	.byte	0x04, 0x12
        /*003e*/ 	.short	(.L_11 - .L_10)
	.align		4
.L_10:
        /*0040*/ 	.word	index@(default_function_kernel_1)
        /*0044*/ 	.word	0x00000000
.L_11:


//--------------------- .nv.compat                --------------------------
	.section	.nv.compat,"",@"SHT_CUDA_COMPAT_INFO"
	.align	4
        /*0000*/ 	.byte	0x02, 0x09, 0x00, 0x00, 0x02, 0x02, 0x01, 0x00, 0x02, 0x05, 0x05, 0x00, 0x03, 0x07, 0x01, 0x01
        /*0010*/ 	.byte	0x02, 0x03, 0x00, 0x00, 0x02, 0x06, 0x01, 0x00, 0x04, 0x0b, 0x08, 0x00, 0x01, 0x00, 0x00, 0x00
        /*0020*/ 	.byte	0x00, 0x00, 0x00, 0x00


//--------------------- .nv.info.default_function_kernel --------------------------
	.section	.nv.info.default_function_kernel,"",@"SHT_CUDA_INFO"
	.sectionflags	@""
	.align	4


	//----- nvinfo : EIATTR_CUDA_API_VERSION
	.align		4
        /*0000*/ 	.byte	0x04, 0x37
        /*0002*/ 	.short	(.L_13 - .L_12)
.L_12:
        /*0004*/ 	.word	0x00000082


	//----- nvinfo : EIATTR_KPARAM_INFO
	.align		4
.L_13:
        /*0008*/ 	.byte	0x04, 0x17
        /*000a*/ 	.short	(.L_15 - .L_14)
.L_14:
        /*000c*/ 	.word	0x00000000
        /*0010*/ 	.short	0x0001
        /*0012*/ 	.short	0x0008
        /*0014*/ 	.byte	0x00, 0xf5, 0x21, 0x00


	//----- nvinfo : EIATTR_KPARAM_INFO
	.align		4
.L_15:
        /*0018*/ 	.byte	0x04, 0x17
        /*001a*/ 	.short	(.L_17 - .L_16)
.L_16:
        /*001c*/ 	.word	0x00000000
        /*0020*/ 	.short	0x0000
        /*0022*/ 	.short	0x0000
        /*0024*/ 	.byte	0x00, 0xf5, 0x21, 0x00


	//----- nvinfo : EIATTR_SPARSE_MMA_MASK
	.align		4
.L_17:
        /*0028*/ 	.byte	0x03, 0x50
        /*002a*/ 	.short	0x0000


	//----- nvinfo : EIATTR_MAXREG_COUNT
	.align		4
        /*002c*/ 	.byte	0x03, 0x1b
        /*002e*/ 	.short	0x00ff


	//----- nvinfo : EIATTR_MERCURY_ISA_VERSION
	.align		4
        /*0030*/ 	.byte	0x03, 0x5f
        /*0032*/ 	.short	0x0101


	//----- nvinfo : EIATTR_VRC_CTA_INIT_COUNT
	.align		4
        /*0034*/ 	.byte	0x02, 0x4a
	.zero		1
	.zero		1


	//----- nvinfo : EIATTR_EXIT_INSTR_OFFSETS
	.align		4
        /*0038*/ 	.byte	0x04, 0x1c
        /*003a*/ 	.short	(.L_19 - .L_18)


	//   ....[0]....
.L_18:
        /*003c*/ 	.word	0x000000e0


	//----- nvinfo : EIATTR_MAX_THREADS
	.align		4
.L_19:
        /*0040*/ 	.byte	0x04, 0x05
        /*0042*/ 	.short	(.L_21 - .L_20)
.L_20:
        /*0044*/ 	.word	0x00000008
        /*0048*/ 	.word	0x00000001
        /*004c*/ 	.word	0x00000001


	//----- nvinfo : EIATTR_CBANK_PARAM_SIZE
	.align		4
.L_21:
        /*0050*/ 	.byte	0x03, 0x19
        /*0052*/ 	.short	0x0010


	//----- nvinfo : EIATTR_PARAM_CBANK
	.align		4
        /*0054*/ 	.byte	0x04, 0x0a
        /*0056*/ 	.short	(.L_23 - .L_22)
	.align		4
.L_22:
        /*0058*/ 	.word	index@(.nv.constant0.default_function_kernel)
        /*005c*/ 	.short	0x0380
        /*005e*/ 	.short	0x0010


	//----- nvinfo : EIATTR_SW_WAR
	.align		4
.L_23:
        /*0060*/ 	.byte	0x04, 0x36
        /*0062*/ 	.short	(.L_25 - .L_24)
.L_24:
        /*0064*/ 	.word	0x00000008
.L_25:


//--------------------- .nv.info.default_function_kernel_1 --------------------------
	.section	.nv.info.default_function_kernel_1,"",@"SHT_CUDA_INFO"
	.sectionflags	@""
	.align	4


	//----- nvinfo : EIATTR_CUDA_API_VERSION
	.align		4
        /*0000*/ 	.byte	0x04, 0x37
        /*0002*/ 	.short	(.L_27 - .L_26)
.L_26:
        /*0004*/ 	.word	0x00000082


	//----- nvinfo : EIATTR_KPARAM_INFO
	.align		4
.L_27:
        /*0008*/ 	.byte	0x04, 0x17
        /*000a*/ 	.short	(.L_29 - .L_28)
.L_28:
        /*000c*/ 	.word	0x00000000
        /*0010*/ 	.short	0x0001
        /*0012*/ 	.short	0x0008
        /*0014*/ 	.byte	0x00, 0xf5, 0x21, 0x00


	//----- nvinfo : EIATTR_KPARAM_INFO
	.align		4
.L_29:
        /*0018*/ 	.byte	0x04, 0x17
        /*001a*/ 	.short	(.L_31 - .L_30)
.L_30:
        /*001c*/ 	.word	0x00000000
        /*0020*/ 	.short	0x0000
        /*0022*/ 	.short	0x0000
        /*0024*/ 	.byte	0x00, 0xf5, 0x21, 0x00


	//----- nvinfo : EIATTR_SPARSE_MMA_MASK
	.align		4
.L_31:
        /*0028*/ 	.byte	0x03, 0x50
        /*002a*/ 	.short	0x0000


	//----- nvinfo : EIATTR_MAXREG_COUNT
	.align		4
        /*002c*/ 	.byte	0x03, 0x1b
        /*002e*/ 	.short	0x00ff


	//----- nvinfo : EIATTR_MERCURY_ISA_VERSION
	.align		4
        /*0030*/ 	.byte	0x03, 0x5f
        /*0032*/ 	.short	0x0101


	//----- nvinfo : EIATTR_VRC_CTA_INIT_COUNT
	.align		4
        /*0034*/ 	.byte	0x02, 0x4a
	.zero		1
	.zero		1


	//----- nvinfo : EIATTR_EXIT_INSTR_OFFSETS
	.align		4
        /*0038*/ 	.byte	0x04, 0x1c
        /*003a*/ 	.short	(.L_33 - .L_32)


	//   ....[0]....
.L_32:
        /*003c*/ 	.word	0x00000070


	//   ....[1]....
        /*0040*/ 	.word	0x000004e0


	//----- nvinfo : EIATTR_MAX_THREADS
	.align		4
.L_33:
        /*0044*/ 	.byte	0x04, 0x05
        /*0046*/ 	.short	(.L_35 - .L_34)
.L_34:
        /*0048*/ 	.word	0x00000020
        /*004c*/ 	.word	0x00000001
        /*0050*/ 	.word	0x00000001


	//----- nvinfo : EIATTR_CBANK_PARAM_SIZE
	.align		4
.L_35:
        /*0054*/ 	.byte	0x03, 0x19
        /*0056*/ 	.short	0x0010


	//----- nvinfo : EIATTR_PARAM_CBANK
	.align		4
        /*0058*/ 	.byte	0x04, 0x0a
        /*005a*/ 	.short	(.L_37 - .L_36)
	.align		4
.L_36:
        /*005c*/ 	.word	index@(.nv.constant0.default_function_kernel_1)
        /*0060*/ 	.short	0x0380
        /*0062*/ 	.short	0x0010


	//----- nvinfo : EIATTR_SW_WAR
	.align		4
.L_37:
        /*0064*/ 	.byte	0x04, 0x36
        /*0066*/ 	.short	(.L_39 - .L_38)
.L_38:
        /*0068*/ 	.word	0x00000008
.L_39:


//--------------------- .nv.callgraph             --------------------------
	.section	.nv.callgraph,"",@"SHT_CUDA_CALLGRAPH"
	.align	4
	.sectionentsize	8
	.align		4
        /*0000*/ 	.word	0x00000000
	.align		4
        /*0004*/ 	.word	0xffffffff
	.align		4
        /*0008*/ 	.word	0x00000000
	.align		4
        /*000c*/ 	.word	0xfffffffe
	.align		4
        /*0010*/ 	.word	0x00000000
	.align		4
        /*0014*/ 	.word	0xfffffffd
	.align		4
        /*0018*/ 	.word	0x00000000
	.align		4
        /*001c*/ 	.word	0xfffffffc


//--------------------- .text.default_function_kernel --------------------------
	.section	.text.default_function_kernel,"ax",@progbits
	.align	128
        .global         default_function_kernel
        .type           default_function_kernel,@function
        .size           default_function_kernel,(.L_x_2 - default_function_kernel)
        .other          default_function_kernel,@"STO_CUDA_ENTRY STV_DEFAULT"
default_function_kernel:
.text.default_function_kernel:
[----:B------:R-:W-:Y:S01]  /*0000*/  LDC R1, c[0x0][0x37c] ;  /* 0x0000df00ff017b82 */ /* 0x000fe20000000800 */
[----:B------:R-:W0:Y:S07]  /*0010*/  S2R R7, SR_TID.X ;  /* 0x0000000000077919 */ /* 0x000e2e0000002100 */
[----:B------:R-:W1:Y:S01]  /*0020*/  S2UR UR4, SR_CTAID.X ;  /* 0x00000000000479c3 */ /* 0x000e620000002500 */
[----:B------:R-:W2:Y:S07]  /*0030*/  LDCU.64 UR6, c[0x0][0x358] ;  /* 0x00006b00ff0677ac */ /* 0x000eae0008000a00 */
[----:B------:R-:W3:Y:S08]  /*0040*/  LDC.64 R2, c[0x0][0x388] ;  /* 0x0000e200ff027b82 */ /* 0x000ef00000000a00 */
[----:B------:R-:W4:Y:S01]  /*0050*/  LDC.64 R4, c[0x0][0x380] ;  /* 0x0000e000ff047b82 */ /* 0x000f220000000a00 */
[----:B-1----:R-:W-:-:S06]  /*0060*/  USHF.L.U32 UR4, UR4, 0x3, URZ ;  /* 0x0000000304047899 */ /* 0x002fcc00080006ff */
[----:B0-----:R-:W-:-:S05]  /*0070*/  LOP3.LUT R7, R7, UR4, RZ, 0xfc, !PT ;  /* 0x0000000407077c12 */ /* 0x001fca000f8efcff */
[----:B---3--:R-:W-:-:S06]  /*0080*/  IMAD.WIDE.U32 R2, R7, 0x4, R2 ;  /* 0x0000000407027825 */ /* 0x008fcc00078e0002 */
[----:B--2---:R-:W2:Y:S01]  /*0090*/  LDG.E.CONSTANT R2, desc[UR6][R2.64] ;  /* 0x0000000602027981 */ /* 0x004ea2000c1e9900 */
[----:B----4-:R-:W-:-:S04]  /*00a0*/  IMAD.WIDE.U32 R4, R7, 0x4, R4 ;  /* 0x0000000407047825 */ /* 0x010fc800078e0004 */
[----:B--2---:R-:W-:-:S06]  /*00b0*/  FMUL.RZ R9, R2, 0.15915493667125701904 ;  /* 0x3e22f98302097820 */ /* 0x004fcc000040c000 */
[----:B------:R-:W0:Y:S02]  /*00c0*/  MUFU.SIN R9, R9 ;  /* 0x0000000900097308 */ /* 0x000e240000000400 */
[----:B0-----:R-:W-:Y:S01]  /*00d0*/  STG.E desc[UR6][R4.64], R9 ;  /* 0x0000000904007986 */ /* 0x001fe2000c101906 */
[----:B------:R-:W-:Y:S05]  /*00e0*/  EXIT ;  /* 0x000000000000794d */ /* 0x000fea0003800000 */
.L_x_0:
[----:B------:R-:W-:-:S00]  /*00f0*/  BRA `(.L_x_0) ;  /* 0xfffffffc00fc7947 */ /* 0x000fc0000383ffff */
[----:B------:R-:W-:-:S00]  /*0100*/  NOP ;  /* 0x0000000000007918 */ /* 0x000fc00000000000 */
[----:B------:R-:W-:-:S00]  /*0110*/  NOP ;  /* 0x0000000000007918 */ /* 0x000fc00000000000 */
[----:B------:R-:W-:-:S00]  /*0120*/  NOP ;  /* 0x0000000000007918 */ /* 0x000fc00000000000 */
[----:B------:R-:W-:-:S00]  /*0130*/  NOP ;  /* 0x0000000000007918 */ /* 0x000fc00000000000 */
[----:B------:R-:W-:-:S00]  /*0140*/  NOP ;  /* 0x0000000000007918 */ /* 0x000fc00000000000 */
[----:B------:R-:W-:-:S00]  /*0150*/  NOP ;  /* 0x0000000000007918 */ /* 0x000fc00000000000 */
[----:B------:R-:W-:-:S00]  /*0160*/  NOP ;  /* 0x0000000000007918 */ /* 0x000fc00000000000 */
[----:B------:R-:W-:-:S00]  /*0170*/  NOP ;  /* 0x0000000000007918 */ /* 0x000fc00000000000 */
.L_x_2:


//--------------------- .text.default_function_kernel_1 --------------------------
	.section	.text.default_function_kernel_1,"ax",@progbits
	.align	128
        .global         default_function_kernel_1
        .type           default_function_kernel_1,@function
        .size           default_function_kernel_1,(.L_x_3 - default_function_kernel_1)
        .other          default_function_kernel_1,@"STO_CUDA_ENTRY STV_DEFAULT"
default_function_kernel_1:
.text.default_function_kernel_1:
[----:B------:R-:W-:Y:S01]  /*0000*/  LDC R1, c[0x0][0x37c] ;  /* 0x0000df00ff017b82 */ /* 0x000fe20000000800 */
[----:B------:R-:W0:Y:S07]  /*0010*/  S2R R5, SR_TID.X ;  /* 0x0000000000057919 */ /* 0x000e2e0000002100 */
[----:B------:R-:W1:Y:S02]  /*0020*/  S2UR UR5, SR_CTAID.X ;  /* 0x00000000000579c3 */ /* 0x000e640000002500 */
[----:B-1----:R-:W-:Y:S01]  /*0030*/  USHF.L.U32 UR4, UR5, 0x2, URZ ;  /* 0x0000000205047899 */ /* 0x002fe200080006ff */
[----:B0-----:R-:W-:-:S05]  /*0040*/  SHF.R.U32.HI R0, RZ, 0x3, R5 ;  /* 0x00000003ff007819 */ /* 0x001fca0000011605 */
[----:B------:R-:W-:-:S04]  /*0050*/  LOP3.LUT R0, R0, UR4, RZ, 0xfc, !PT ;  /* 0x0000000400007c12 */ /* 0x000fc8000f8efcff */
[----:B------:R-:W-:-:S13]  /*0060*/  ISETP.GT.U32.AND P0, PT, R0, 0x8, PT ;  /* 0x000000080000780c */ /* 0x000fda0003f04070 */
[----:B------:R-:W-:Y:S05]  /*0070*/  @P0 EXIT ;  /* 0x000000000000094d */ /* 0x000fea0003800000 */
[----:B------:R-:W0:Y:S01]  /*0080*/  LDC.64 R2, c[0x0][0x388] ;  /* 0x0000e200ff027b82 */ /* 0x000e220000000a00 */
[----:B------:R-:W1:Y:S01]  /*0090*/  LDCU.64 UR6, c[0x0][0x358] ;  /* 0x00006b00ff0677ac */ /* 0x000e620008000a00 */
[----:B------:R-:W-:-:S06]  /*00a0*/  USHF.L.U32 UR4, UR5, 0x5, URZ ;  /* 0x0000000505047899 */ /* 0x000fcc00080006ff */
[----:B------:R-:W-:-:S05]  /*00b0*/  LOP3.LUT R5, R5, UR4, RZ, 0xfc, !PT ;  /* 0x0000000405057c12 */ /* 0x000fca000f8efcff */
[----:B0-----:R-:W-:-:S06]  /*00c0*/  IMAD.WIDE.U32 R2, R5, 0x4, R2 ;  /* 0x0000000405027825 */ /* 0x001fcc00078e0002 */
[----:B-1----:R-:W2:Y:S01]  /*00d0*/  LDG.E.CONSTANT R2, desc[UR6][R2.64] ;  /* 0x0000000602027981 */ /* 0x002ea2000c1e9900 */
[----:B------:R-:W-:Y:S01]  /*00e0*/  MOV R11, 0x3f6ee581 ;  /* 0x3f6ee581000b7802 */ /* 0x000fe20000000f00 */
[C---:B--2---:R-:W-:Y:S01]  /*00f0*/  FFMA R4, R2.reuse, R2, -1 ;  /* 0xbf80000002047423 */ /* 0x044fe20000000002 */
[----:B------:R-:W-:-:S03]  /*0100*/  FADD R0, R2, -1 ;  /* 0xbf80000002007421 */ /* 0x000fc60000000000 */
[----:B------:R-:W0:Y:S01]  /*0110*/  MUFU.RSQ R7, R4 ;  /* 0x0000000400077308 */ /* 0x000e220000001400 */
[----:B------:R-:W-:Y:S02]  /*0120*/  FSETP.NEU.AND P1, PT, R4, RZ, PT ;  /* 0x000000ff0400720b */ /* 0x000fe40003f2d000 */
[----:B------:R-:W-:Y:S01]  /*0130*/  ISETP.GT.U32.AND P0, PT, R0, 0x4b000000, PT ;  /* 0x4b0000000000780c */ /* 0x000fe20003f04070 */
[----:B0-----:R-:W-:Y:S01]  /*0140*/  FMUL R9, R4, R7 ;  /* 0x0000000704097220 */ /* 0x001fe20000400000 */
[----:B------:R-:W-:-:S03]  /*0150*/  FMUL R6, R7, 0.5 ;  /* 0x3f00000007067820 */ /* 0x000fc60000400000 */
[----:B------:R-:W-:-:S04]  /*0160*/  FFMA R7, -R9, R9, R4 ;  /* 0x0000000909077223 */ /* 0x000fc80000000104 */
[----:B------:R-:W-:Y:S01]  /*0170*/  FFMA R6, R6, R7, R9 ;  /* 0x0000000706067223 */ /* 0x000fe20000000009 */
[----:B------:R-:W-:Y:S01]  /*0180*/  HFMA2 R7, -RZ, RZ, 1.625, 0 ;  /* 0x3e800000ff077431 */ /* 0x000fe200000001ff */
[----:B------:R-:W-:-:S03]  /*0190*/  MOV R9, 0x3d39bf78 ;  /* 0x3d39bf7800097802 */ /* 0x000fc60000000f00 */
[----:B------:R-:W-:-:S04]  /*01a0*/  FSEL R6, R6, RZ, P1 ;  /* 0x000000ff06067208 */ /* 0x000fc80000800000 */
[----:B------:R-:W-:-:S05]  /*01b0*/  FSEL R3, R6, -1.0000001192092895508, !P0 ;  /* 0xbf80000106037808 */ /* 0x000fca0004000000 */
[----:B------:R-:W-:-:S04]  /*01c0*/  FADD R3, R0, R3 ;  /* 0x0000000300037221 */ /* 0x000fc80000000000 */
[C---:B------:R-:W-:Y:S01]  /*01d0*/  FADD.RZ R0, R3.reuse, 1 ;  /* 0x3f80000003007421 */ /* 0x040fe2000000c000 */
[----:B------:R-:W-:-:S04]  /*01e0*/  ISETP.GE.U32.AND P1, PT, R3, 0x7f800000, PT ;  /* 0x7f8000000300780c */ /* 0x000fc80003f26070 */
[----:B------:R-:W-:Y:S02]  /*01f0*/  IADD3 R0, PT, PT, R0, -0x3f400000, RZ ;  /* 0xc0c0000000007810 */ /* 0x000fe40007ffe0ff */
[----:B------:R-:W-:Y:S02]  /*0200*/  ISETP.GT.AND P2, PT, R3, -0x40800000, P1 ;  /* 0xbf8000000300780c */ /* 0x000fe40000f44270 */
[----:B------:R-:W-:-:S04]  /*0210*/  LOP3.LUT R0, R0, 0xff800000, RZ, 0xc0, !PT ;  /* 0xff80000000007812 */ /* 0x000fc800078ec0ff */
[----:B------:R-:W-:Y:S02]  /*0220*/  IADD3 R4, PT, PT, -R0, 0x40800000, RZ ;  /* 0x4080000000047810 */ /* 0x000fe40007ffe1ff */
[-C--:B------:R-:W-:Y:S02]  /*0230*/  IADD3 R2, PT, PT, R3, -R0.reuse, RZ ;  /* 0x8000000003027210 */ /* 0x080fe40007ffe0ff */
[----:B------:R-:W-:Y:S01]  /*0240*/  I2FP.F32.S32 R0, R0 ;  /* 0x0000000000007245 */ /* 0x000fe20000201400 */
[----:B------:R-:W-:-:S04]  /*0250*/  FFMA R7, R4, R7, -1 ;  /* 0xbf80000004077423 */ /* 0x000fc80000000007 */
[----:B------:R-:W-:Y:S01]  /*0260*/  FADD R2, R2, R7 ;  /* 0x0000000702027221 */ /* 0x000fe20000000000 */
[----:B------:R-:W-:-:S03]  /*0270*/  FMUL R0, R0, 1.1920928955078125e-07 ;  /* 0x3400000000007820 */ /* 0x000fc60000400000 */
[----:B------:R-:W-:-:S04]  /*0280*/  FFMA R7, R2, -R9, 0.10546888411045074463 ;  /* 0x3dd8001202077423 */ /* 0x000fc80000000809 */
[----:B------:R-:W-:-:S04]  /*0290*/  FFMA R7, R2, R7, -0.13229703903198242188 ;  /* 0xbe0778e002077423 */ /* 0x000fc80000000007 */
[----:B------:R-:W-:-:S04]  /*02a0*/  FFMA R7, R2, R7, 0.14491446316242218018 ;  /* 0x3e14647502077423 */ /* 0x000fc80000000007 */
[----:B------:R-:W-:-:S04]  /*02b0*/  FFMA R7, R2, R7, -0.16641564667224884033 ;  /* 0xbe2a68dd02077423 */ /* 0x000fc80000000007 */
[----:B------:R-:W-:-:S04]  /*02c0*/  FFMA R7, R2, R7, 0.19988867640495300293 ;  /* 0x3e4caf9e02077423 */ /* 0x000fc80000000007 */
[----:B------:R-:W-:-:S04]  /*02d0*/  FFMA R7, R2, R7, -0.25000196695327758789 ;  /* 0xbe80004202077423 */ /* 0x000fc80000000007 */
[----:B------:R-:W-:-:S04]  /*02e0*/  FFMA R7, R2, R7, 0.33333510160446166992 ;  /* 0x3eaaaae602077423 */ /* 0x000fc80000000007 */
[----:B------:R-:W-:-:S04]  /*02f0*/  FFMA R7, R2, R7, -0.5 ;  /* 0xbf00000002077423 */ /* 0x000fc80000000007 */
[----:B------:R-:W-:-:S04]  /*0300*/  FMUL R7, R2, R7 ;  /* 0x0000000702077220 */ /* 0x000fc80000400000 */
[----:B------:R-:W-:Y:S01]  /*0310*/  FFMA R7, R2, R7, R2 ;  /* 0x0000000702077223 */ /* 0x000fe20000000002 */
[----:B------:R-:W-:-:S03]  /*0320*/  @P1 MOV R2, 0x7f800000 ;  /* 0x7f80000000021802 */ /* 0x000fc60000000f00 */
[----:B------:R-:W-:Y:S02]  /*0330*/  FFMA R0, R0, 0.69314718246459960938, R7 ;  /* 0x3f31721800007823 */ /* 0x000fe40000000007 */
[C---:B------:R-:W-:Y:S01]  /*0340*/  @P2 FFMA R0, R3.reuse, R2, +INF ;  /* 0x7f80000003002423 */ /* 0x040fe20000000002 */
[----:B------:R-:W-:Y:S01]  /*0350*/  @P1 FSETP.NEU.AND P2, PT, R3, RZ, PT ;  /* 0x000000ff0300120b */ /* 0x000fe20003f4d000 */
[----:B------:R-:W-:-:S03]  /*0360*/  HFMA2 R3, -RZ, RZ, 0.890625, -0.00056934356689453125 ;  /* 0x3b2090aaff037431 */ /* 0x000fc600000001ff */
[----:B------:R-:W-:-:S04]  /*0370*/  @P1 FSEL R0, R0, -RZ, P2 ;  /* 0x800000ff00001208 */ /* 0x000fc80001000000 */
[----:B------:R-:W-:-:S05]  /*0380*/  MOV R9, R0 ;  /* 0x0000000000097202 */ /* 0x000fca0000000f00 */
[----:B------:R-:W-:-:S04]  /*0390*/  @P0 FADD R9, R9, 0.69314718246459960938 ;  /* 0x3f31721809090421 */ /* 0x000fc80000000000 */
[----:B------:R-:W0:Y:S01]  /*03a0*/  MUFU.RCP R0, |R9| ;  /* 0x4000000900007308 */ /* 0x000e220000001000 */
[----:B------:R-:W-:-:S04]  /*03b0*/  FSETP.GT.AND P0, PT, |R9|, 1, PT ;  /* 0x3f8000000900780b */ /* 0x000fc80003f04200 */
[----:B0-----:R-:W-:-:S05]  /*03c0*/  FSEL R0, R0, |R9|, P0 ;  /* 0x4000000900007208 */ /* 0x001fca0000000000 */
[----:B------:R-:W-:-:S04]  /*03d0*/  FMUL R4, R0, R0 ;  /* 0x0000000000047220 */ /* 0x000fc80000400000 */
[----:B------:R-:W-:-:S04]  /*03e0*/  FFMA R3, R4, R3, -0.014396979473531246185 ;  /* 0xbc6be14f04037423 */ /* 0x000fc80000000003 */
[----:B------:R-:W-:-:S04]  /*03f0*/  FFMA R3, R4, R3, 0.039849750697612762451 ;  /* 0x3d23397e04037423 */ /* 0x000fc80000000003 */
[----:B------:R-:W-:-:S04]  /*0400*/  FFMA R3, R4, R3, -0.072529748082160949707 ;  /* 0xbd948a7a04037423 */ /* 0x000fc80000000003 */
[----:B------:R-:W-:-:S04]  /*0410*/  FFMA R3, R4, R3, 0.10518480092287063599 ;  /* 0x3dd76b2104037423 */ /* 0x000fc80000000003 */
[C---:B------:R-:W-:Y:S02]  /*0420*/  FFMA R7, R4.reuse, R3, -0.14171802997589111328 ;  /* 0xbe111e8804077423 */ /* 0x040fe40000000003 */
[----:B------:R-:W0:Y:S02]  /*0430*/  LDC.64 R2, c[0x0][0x380] ;  /* 0x0000e000ff027b82 */ /* 0x000e240000000a00 */
[----:B------:R-:W-:-:S04]  /*0440*/  FFMA R7, R4, R7, 0.19988775253295898438 ;  /* 0x3e4caf6004077423 */ /* 0x000fc80000000007 */
[----:B------:R-:W-:-:S04]  /*0450*/  FFMA R7, R4, R7, -0.33332940936088562012 ;  /* 0xbeaaaa2704077423 */ /* 0x000fc80000000007 */
[----:B------:R-:W-:-:S04]  /*0460*/  FMUL R7, R4, R7 ;  /* 0x0000000704077220 */ /* 0x000fc80000400000 */
[----:B------:R-:W-:-:S04]  /*0470*/  FFMA R0, R0, R7, R0 ;  /* 0x0000000700007223 */ /* 0x000fc80000000000 */
[----:B------:R-:W-:Y:S01]  /*0480*/  @P0 FFMA R0, R11, 1.6832555532455444336, -R0 ;  /* 0x3fd774eb0b000823 */ /* 0x000fe20000000800 */
[----:B------:R-:W-:-:S04]  /*0490*/  FSETP.NAN.AND P0, PT, |R9|, |R9|, PT ;  /* 0x400000090900720b */ /* 0x000fc80003f08200 */
[----:B------:R-:W-:Y:S01]  /*04a0*/  LOP3.LUT R7, R0, 0x80000000, R9, 0xb8, !PT ;  /* 0x8000000000077812 */ /* 0x000fe200078eb809 */
[----:B0-----:R-:W-:-:S03]  /*04b0*/  IMAD.WIDE.U32 R2, R5, 0x4, R2 ;  /* 0x0000000405027825 */ /* 0x001fc600078e0002 */
[----:B------:R-:W-:-:S05]  /*04c0*/  FSEL R7, R7, R0, !P0 ;  /* 0x0000000007077208 */ /* 0x000fca0004000000 */
[----:B------:R-:W-:Y:S01]  /*04d0*/  STG.E desc[UR6][R2.64], R7 ;  /* 0x0000000702007986 */ /* 0x000fe2000c101906 */
[----:B------:R-:W-:Y:S05]  /*04e0*/  EXIT ;  /* 0x000000000000794d */ /* 0x000fea0003800000 */
.L_x_1:
        /* <DEDUP_REMOVED lines=9> */
.L_x_3:


//--------------------- .nv.shared.reserved.0     --------------------------
	.section	.nv.shared.reserved.0,"aw",@nobits
	.weak		__nv_reservedSMEM_offset_0_alias
	.size		__nv_reservedSMEM_offset_0_alias, 0, 64
	.other		__nv_reservedSMEM_offset_0_alias,@"STO_CUDA_RESERVED_SHARED STV_DEFAULT"
__nv_reservedSMEM_offset_0_alias:
	.zero		0
	.zero		64


//--------------------- .nv.constant0.default_function_kernel --------------------------
	.section	.nv.constant0.default_function_kernel,"a",@progbits
	.sectionflags	@""
	.align	4
.nv.constant0.default_function_kernel:
	.zero		912


//--------------------- .nv.constant0.default_function_kernel_1 --------------------------
	.section	.nv.constant0.default_function_kernel_1,"a",@progbits
	.sectionflags	@""
	.align	4
.nv.constant0.default_function_kernel_1:
	.zero		912


//--------------------- SYMBOLS --------------------------

	.type		.nv.reservedSmem.offset0,@object
	.size		.nv.reservedSmem.offset0,0x4
